	.headerflags	@"EF_CUDA_TEXMODE_UNIFIED EF_CUDA_64BIT_ADDRESS EF_CUDA_ACCELERATORS EF_CUDA_SM90 EF_CUDA_VIRTUAL_SM(EF_CUDA_SM90)"
	.elftype	@"ET_EXEC"


//--------------------- .nv.info                  --------------------------
	.section	.nv.info,"",@"SHT_CUDA_INFO"
	.align	4


	//----- nvinfo : EIATTR_REGCOUNT
	.align		4
        /*0000*/ 	.byte	0x04, 0x2f
        /*0002*/ 	.short	(.L_1 - .L_0)
	.align		4
.L_0:
        /*0004*/ 	.word	index@(triton_poi_fused_convolution_3)
        /*0008*/ 	.word	0x0000000c


	//----- nvinfo : EIATTR_MIN_STACK_SIZE
	.align		4
.L_1:
        /*000c*/ 	.byte	0x04, 0x12
        /*000e*/ 	.short	(.L_3 - .L_2)
	.align		4
.L_2:
        /*0010*/ 	.word	index@(triton_poi_fused_convolution_3)
        /*0014*/ 	.word	0x00000000


	//----- nvinfo : EIATTR_FRAME_SIZE
	.align		4
.L_3:
        /*0018*/ 	.byte	0x04, 0x11
        /*001a*/ 	.short	(.L_5 - .L_4)
	.align		4
.L_4:
        /*001c*/ 	.word	index@(triton_poi_fused_convolution_3)
        /*0020*/ 	.word	0x00000000


	//----- nvinfo : EIATTR_MIN_STACK_SIZE
	.align		4
.L_5:
        /*0024*/ 	.byte	0x04, 0x12
        /*0026*/ 	.short	(.L_7 - .L_6)
	.align		4
.L_6:
        /*0028*/ 	.word	index@(triton_poi_fused_convolution_3)
        /*002c*/ 	.word	0x00000000
.L_7:


//--------------------- .nv.info.triton_poi_fused_convolution_3 --------------------------
	.section	.nv.info.triton_poi_fused_convolution_3,"",@"SHT_CUDA_INFO"
	.sectionflags	@""
	.align	4


	//----- nvinfo : EIATTR_CUDA_API_VERSION
	.align		4
        /*0000*/ 	.byte	0x04, 0x37
        /*0002*/ 	.short	(.L_9 - .L_8)
.L_8:
        /*0004*/ 	.word	0x0000007c


	//----- nvinfo : EIATTR_KPARAM_INFO
	.align		4
.L_9:
        /*0008*/ 	.byte	0x04, 0x17
        /*000a*/ 	.short	(.L_11 - .L_10)
.L_10:
        /*000c*/ 	.word	0x00000000
        /*0010*/ 	.short	0x0002
        /*0012*/ 	.short	0x0010
        /*0014*/ 	.byte	0x00, 0xf0, 0x11, 0x00


	//----- nvinfo : EIATTR_KPARAM_INFO
	.align		4
.L_11:
        /*0018*/ 	.byte	0x04, 0x17
        /*001a*/ 	.short	(.L_13 - .L_12)
.L_12:
        /*001c*/ 	.word	0x00000000
        /*0020*/ 	.short	0x0001
        /*0022*/ 	.short	0x0008
        /*0024*/ 	.byte	0x00, 0xf4, 0x21, 0x00


	//----- nvinfo : EIATTR_KPARAM_INFO
	.align		4
.L_13:
        /*0028*/ 	.byte	0x04, 0x17
        /*002a*/ 	.short	(.L_15 - .L_14)
.L_14:
        /*002c*/ 	.word	0x00000000
        /*0030*/ 	.short	0x0000
        /*0032*/ 	.short	0x0000
        /*0034*/ 	.byte	0x00, 0xf4, 0x21, 0x00


	//----- nvinfo : EIATTR_SPARSE_MMA_MASK
	.align		4
.L_15:
        /*0038*/ 	.byte	0x03, 0x50
        /*003a*/ 	.short	0x0000


	//----- nvinfo : EIATTR_MAXREG_COUNT
	.align		4
        /*003c*/ 	.byte	0x03, 0x1b
        /*003e*/ 	.short	0x00ff


	//----- nvinfo : EIATTR_EXIT_INSTR_OFFSETS
	.align		4
        /*0040*/ 	.byte	0x04, 0x1c
        /*0042*/ 	.short	(.L_17 - .L_16)


	//   ....[0]....
.L_16:
        /*0044*/ 	.word	0x00000170


	//----- nvinfo : EIATTR_REQNTID
	.align		4
.L_17:
        /*0048*/ 	.byte	0x04, 0x10
        /*004a*/ 	.short	(.L_19 - .L_18)
.L_18:
        /*004c*/ 	.word	0x00000100
        /*0050*/ 	.word	0x00000001
        /*0054*/ 	.word	0x00000001


	//----- nvinfo : EIATTR_CBANK_PARAM_SIZE
	.align		4
.L_19:
        /*0058*/ 	.byte	0x03, 0x19
        /*005a*/ 	.short	0x0014


	//----- nvinfo : EIATTR_PARAM_CBANK
	.align		4
        /*005c*/ 	.byte	0x04, 0x0a
        /*005e*/ 	.short	(.L_21 - .L_20)
	.align		4
.L_20:
        /*0060*/ 	.word	index@(.nv.constant0.triton_poi_fused_convolution_3)
        /*0064*/ 	.short	0x0210
        /*0066*/ 	.short	0x0014


	//----- nvinfo : EIATTR_SW_WAR
	.align		4
.L_21:
        /*0068*/ 	.byte	0x04, 0x36
        /*006a*/ 	.short	(.L_23 - .L_22)
.L_22:
        /*006c*/ 	.word	0x00000008
.L_23:


//--------------------- .nv.callgraph             --------------------------
	.section	.nv.callgraph,"",@"SHT_CUDA_CALLGRAPH"
	.align	4
	.sectionentsize	8
	.align		4
        /*0000*/ 	.word	0x00000000
	.align		4
        /*0004*/ 	.word	0xffffffff
	.align		4
        /*0008*/ 	.word	0x00000000
	.align		4
        /*000c*/ 	.word	0xfffffffe
	.align		4
        /*0010*/ 	.word	0x00000000
	.align		4
        /*0014*/ 	.word	0xfffffffd
	.align		4
        /*0018*/ 	.word	0x00000000
	.align		4
        /*001c*/ 	.word	0xfffffffc


//--------------------- .text.triton_poi_fused_convolution_3 --------------------------
	.section	.text.triton_poi_fused_convolution_3,"ax",@progbits
	.align	128
        .global         triton_poi_fused_convolution_3
        .type           triton_poi_fused_convolution_3,@function
        .size           triton_poi_fused_convolution_3,(.L_x_1 - triton_poi_fused_convolution_3)
        .other          triton_poi_fused_convolution_3,@"STO_CUDA_ENTRY STV_DEFAULT"
triton_poi_fused_convolution_3:
.text.triton_poi_fused_convolution_3:
[----:B------:R-:W-:Y:S01]  /*0000*/  LDC R1, c[0x0][0x28] ;  /* 0x00000a00ff017b82 */ /* 0x000fe20000000800 */
[----:B------:R-:W1:Y:S07]  /*0010*/  S2R R0, SR_TID.X ;  /* 0x0000000000007919 */ /* 0x000e6e0000002100 */
[----:B------:R-:W2:Y:S01]  /*0020*/  LDC.64 R4, c[0x0][0x218] ;  /* 0x00008600ff047b82 */ /* 0x000ea20000000a00 */
[----:B------:R-:W-:Y:S01]  /*0030*/  ULDC.64 UR4, c[0x0][0x208] ;  /* 0x0000820000047ab9 */ /* 0x000fe20000000a00 */
[----:B------:R-:W3:Y:S06]  /*0040*/  S2R R7, SR_CTAID.X ;  /* 0x0000000000077919 */ /* 0x000eec0000002500 */
[----:B------:R-:W4:Y:S01]  /*0050*/  LDC.64 R2, c[0x0][0x210] ;  /* 0x00008400ff027b82 */ /* 0x000f220000000a00 */
[----:B-1----:R-:W-:Y:S01]  /*0060*/  IMAD.SHL.U32 R0, R0, 0x2, RZ ;  /* 0x0000000200007824 */ /* 0x002fe200078e00ff */
[----:B---3--:R-:W-:-:S04]  /*0070*/  SHF.R.S32.HI R6, RZ, 0x16, R7 ;  /* 0x00000016ff067819 */ /* 0x008fc80000011407 */
[----:B------:R-:W-:Y:S02]  /*0080*/  LOP3.LUT R0, R0, 0x1fe, RZ, 0xc0, !PT ;  /* 0x000001fe00007812 */ /* 0x000fe400078ec0ff */
[----:B------:R-:W-:-:S03]  /*0090*/  SGXT R6, R6, 0x1 ;  /* 0x000000010606781a */ /* 0x000fc60000000200 */
[----:B------:R-:W-:-:S04]  /*00a0*/  IMAD R7, R7, 0x200, R0 ;  /* 0x0000020007077824 */ /* 0x000fc800078e0200 */
[----:B----4-:R-:W-:Y:S01]  /*00b0*/  IMAD.WIDE R2, R7, 0x4, R2 ;  /* 0x0000000407027825 */ /* 0x010fe200078e0202 */
[----:B------:R-:W-:-:S04]  /*00c0*/  LEA.HI R6, R6, R7, RZ, 0xa ;  /* 0x0000000706067211 */ /* 0x000fc800078f50ff */
[----:B------:R-:W-:-:S04]  /*00d0*/  SHF.R.S32.HI R6, RZ, 0xa, R6 ;  /* 0x0000000aff067819 */ /* 0x000fc80000011406 */
[----:B------:R-:W-:-:S04]  /*00e0*/  LEA.HI R0, R6, R6, RZ, 0x5 ;  /* 0x0000000606007211 */ /* 0x000fc800078f28ff */
[----:B------:R-:W-:-:S05]  /*00f0*/  LOP3.LUT R9, R0, 0xffffffe0, RZ, 0xc0, !PT ;  /* 0xffffffe000097812 */ /* 0x000fca00078ec0ff */
[----:B------:R-:W-:Y:S02]  /*0100*/  IMAD.IADD R9, R6, 0x1, -R9 ;  /* 0x0000000106097824 */ /* 0x000fe400078e0a09 */
[----:B------:R-:W3:Y:S02]  /*0110*/  LDG.E.64 R6, desc[UR4][R2.64] ;  /* 0x0000000402067981 */ /* 0x000ee4000c1e1b00 */
[----:B--2---:R-:W-:-:S06]  /*0120*/  IMAD.WIDE R4, R9, 0x4, R4 ;  /* 0x0000000409047825 */ /* 0x004fcc00078e0204 */
[----:B------:R-:W3:Y:S02]  /*0130*/  LDG.E.EL R4, desc[UR4][R4.64] ;  /* 0x0000000404047981 */ /* 0x000ee4000c2e1900 */
[--C-:B---3--:R-:W-:Y:S01]  /*0140*/  FADD R6, R6, R4.reuse ;  /* 0x0000000406067221 */ /* 0x108fe20000000000 */
[----:B------:R-:W-:-:S05]  /*0150*/  FADD R7, R7, R4 ;  /* 0x0000000407077221 */ /* 0x000fca0000000000 */
[----:B------:R-:W-:Y:S01]  /*0160*/  STG.E.64 desc[UR4][R2.64], R6 ;  /* 0x0000000602007986 */ /* 0x000fe2000c101b04 */
[----:B------:R-:W-:Y:S05]  /*0170*/  EXIT ;  /* 0x000000000000794d */ /* 0x000fea0003800000 */
.L_x_0:
[----:B------:R-:W-:-:S00]  /*0180*/  BRA `(.L_x_0) ;  /* 0xfffffffc00fc7947 */ /* 0x000fc0000383ffff */
[----:B------:R-:W-:-:S00]  /*0190*/  NOP ;  /* 0x0000000000007918 */ /* 0x000fc00000000000 */
        /* <DEDUP_REMOVED lines=14> */
.L_x_1:


//--------------------- .nv.constant0.triton_poi_fused_convolution_3 --------------------------
	.section	.nv.constant0.triton_poi_fused_convolution_3,"a",@progbits
	.sectionflags	@""
	.align	4
.nv.constant0.triton_poi_fused_convolution_3:
	.zero		548
